//
// Generated by NVIDIA NVVM Compiler
//
// Compiler Build ID: CL-36424714
// Cuda compilation tools, release 13.0, V13.0.88
// Based on NVVM 20.0.0
//

.version 9.0
.target sm_100
.address_size 64

	// .globl	_Z6kernelPmm

.visible .entry _Z6kernelPmm(
	.param .u64 .ptr .align 1 _Z6kernelPmm_param_0,
	.param .u64 _Z6kernelPmm_param_1
)
{
	.reg .pred 	%p<2>;
	.reg .b32 	%r<5>;
	.reg .b64 	%rd<9>;

	ld.param.u64 	%rd2, [_Z6kernelPmm_param_0];
	ld.param.u64 	%rd3, [_Z6kernelPmm_param_1];
	mov.u32 	%r1, %tid.x;
	mov.u32 	%r2, %ctaid.x;
	mov.u32 	%r3, %ntid.x;
	mad.lo.s32 	%r4, %r2, %r3, %r1;
	cvt.u64.u32 	%rd1, %r4;
	setp.le.u64 	%p1, %rd3, %rd1;
	@%p1 bra 	$L__BB0_2;
	cvta.to.global.u64 	%rd4, %rd2;
	shl.b64 	%rd5, %rd1, 3;
	add.s64 	%rd6, %rd4, %rd5;
	ld.global.u64 	%rd7, [%rd6];
	mul.lo.s64 	%rd8, %rd7, 10;
	st.global.u64 	[%rd6], %rd8;
$L__BB0_2:
	ret;

}


// ===== COMPILED SASS (sm_100) =====

	.target	sm_100

	.elftype	@"ET_EXEC"


//--------------------- .note.nv.tkinfo           --------------------------
	.section	.note.nv.tkinfo,"",@"SHT_NOTE"
	.sectionflags	@"SHF_NOTE_NV_TKINFO"
	.tkinfo
        /*0018*/ 	.word	0x00000002
        /*0030*/ 	.string	""
        /*0030*/ 	.string	"ptxas"
        /*0030*/ 	.string	"Cuda compilation tools, release 13.0, V13.0.88"
        /*0030*/ 	.string	"Build cuda_13.0.r13.0/compiler.36424714_0"
        /*0030*/ 	.string	"-arch sm_100 -m 64 "



//--------------------- .note.nv.cuinfo           --------------------------
	.section	.note.nv.cuinfo,"",@"SHT_NOTE"
	.sectionflags	@"SHF_NOTE_NV_CUINFO"
        /*0018*/ 	.short	0x0002
        /*001a*/ 	.short	0x0064
        /*001c*/ 	.short	0x0082
	.zero		2


//--------------------- .nv.info                  --------------------------
	.section	.nv.info,"",@"SHT_CUDA_INFO"
	.align	4


	//----- nvinfo : EIATTR_REGCOUNT
	.align		4
        /*0000*/ 	.byte	0x04, 0x2f
        /*0002*/ 	.short	(.L_1 - .L_0)
	.align		4
.L_0:
        /*0004*/ 	.word	index@(_Z6kernelPmm)
        /*0008*/ 	.word	0x0000000a


	//----- nvinfo : EIATTR_FRAME_SIZE
	.align		4
.L_1:
        /*000c*/ 	.byte	0x04, 0x11
        /*000e*/ 	.short	(.L_3 - .L_2)
	.align		4
.L_2:
        /*0010*/ 	.word	index@(_Z6kernelPmm)
        /*0014*/ 	.word	0x00000000


	//----- nvinfo : EIATTR_MIN_STACK_SIZE
	.align		4
.L_3:
        /*0018*/ 	.byte	0x04, 0x12
        /*001a*/ 	.short	(.L_5 - .L_4)
	.align		4
.L_4:
        /*001c*/ 	.word	index@(_Z6kernelPmm)
        /*0020*/ 	.word	0x00000000
.L_5:


//--------------------- .nv.compat                --------------------------
	.section	.nv.compat,"",@"SHT_CUDA_COMPAT_INFO"
	.align	4
        /*0000*/ 	.byte	0x02, 0x09, 0x00, 0x00, 0x02, 0x02, 0x01, 0x00, 0x02, 0x05, 0x05, 0x00, 0x03, 0x07, 0x01, 0x01
        /*0010*/ 	.byte	0x02, 0x03, 0x00, 0x00, 0x02, 0x06, 0x01, 0x00, 0x04, 0x0b, 0x08, 0x00, 0x09, 0x00, 0x00, 0x00
        /*0020*/ 	.byte	0x00, 0x00, 0x00, 0x00


//--------------------- .nv.info._Z6kernelPmm     --------------------------
	.section	.nv.info._Z6kernelPmm,"",@"SHT_CUDA_INFO"
	.sectionflags	@""
	.align	4


	//----- nvinfo : EIATTR_CUDA_API_VERSION
	.align		4
        /*0000*/ 	.byte	0x04, 0x37
        /*0002*/ 	.short	(.L_7 - .L_6)
.L_6:
        /*0004*/ 	.word	0x00000082


	//----- nvinfo : EIATTR_KPARAM_INFO
	.align		4
.L_7:
        /*0008*/ 	.byte	0x04, 0x17
        /*000a*/ 	.short	(.L_9 - .L_8)
.L_8:
        /*000c*/ 	.word	0x00000000
        /*0010*/ 	.short	0x0001
        /*0012*/ 	.short	0x0008
        /*0014*/ 	.byte	0x00, 0xf0, 0x21, 0x00


	//----- nvinfo : EIATTR_KPARAM_INFO
	.align		4
.L_9:
        /*0018*/ 	.byte	0x04, 0x17
        /*001a*/ 	.short	(.L_11 - .L_10)
.L_10:
        /*001c*/ 	.word	0x00000000
        /*0020*/ 	.short	0x0000
        /*0022*/ 	.short	0x0000
        /*0024*/ 	.byte	0x00, 0xf5, 0x21, 0x00


	//----- nvinfo : EIATTR_SPARSE_MMA_MASK
	.align		4
.L_11:
        /*0028*/ 	.byte	0x03, 0x50
        /*002a*/ 	.short	0x0000


	//----- nvinfo : EIATTR_MAXREG_COUNT
	.align		4
        /*002c*/ 	.byte	0x03, 0x1b
        /*002e*/ 	.short	0x00ff


	//----- nvinfo : EIATTR_MERCURY_ISA_VERSION
	.align		4
        /*0030*/ 	.byte	0x03, 0x5f
        /*0032*/ 	.short	0x0101


	//----- nvinfo : EIATTR_VRC_CTA_INIT_COUNT
	.align		4
        /*0034*/ 	.byte	0x02, 0x4a
	.zero		1
	.zero		1


	//----- nvinfo : EIATTR_EXIT_INSTR_OFFSETS
	.align		4
        /*0038*/ 	.byte	0x04, 0x1c
        /*003a*/ 	.short	(.L_13 - .L_12)


	//   ....[0]....
.L_12:
        /*003c*/ 	.word	0x00000080


	//   ....[1]....
        /*0040*/ 	.word	0x00000120


	//----- nvinfo : EIATTR_CBANK_PARAM_SIZE
	.align		4
.L_13:
        /*0044*/ 	.byte	0x03, 0x19
        /*0046*/ 	.short	0x0010


	//----- nvinfo : EIATTR_PARAM_CBANK
	.align		4
        /*0048*/ 	.byte	0x04, 0x0a
        /*004a*/ 	.short	(.L_15 - .L_14)
	.align		4
.L_14:
        /*004c*/ 	.word	index@(.nv.constant0._Z6kernelPmm)
        /*0050*/ 	.short	0x0380
        /*0052*/ 	.short	0x0010


	//----- nvinfo : EIATTR_SW_WAR
	.align		4
.L_15:
        /*0054*/ 	.byte	0x04, 0x36
        /*0056*/ 	.short	(.L_17 - .L_16)
.L_16:
        /*0058*/ 	.word	0x00000008
.L_17:


//--------------------- .nv.callgraph             --------------------------
	.section	.nv.callgraph,"",@"SHT_CUDA_CALLGRAPH"
	.align	4
	.sectionentsize	8
	.align		4
        /*0000*/ 	.word	0x00000000
	.align		4
        /*0004*/ 	.word	0xffffffff
	.align		4
        /*0008*/ 	.word	0x00000000
	.align		4
        /*000c*/ 	.word	0xfffffffe
	.align		4
        /*0010*/ 	.word	0x00000000
	.align		4
        /*0014*/ 	.word	0xfffffffd
	.align		4
        /*0018*/ 	.word	0x00000000
	.align		4
        /*001c*/ 	.word	0xfffffffc


//--------------------- .text._Z6kernelPmm        --------------------------
	.section	.text._Z6kernelPmm,"ax",@progbits
	.align	128
        .global         _Z6kernelPmm
        .type           _Z6kernelPmm,@function
        .size           _Z6kernelPmm,(.L_x_1 - _Z6kernelPmm)
        .other          _Z6kernelPmm,@"STO_CUDA_ENTRY STV_DEFAULT"
_Z6kernelPmm:
.text._Z6kernelPmm:
[----:B------:R-:W-:Y:S01]  /*0000*/  LDC R1, c[0x0][0x37c] ;  /* 0x0000df00ff017b82 */ /* 0x000fe20000000800 */
[----:B------:R-:W0:Y:S07]  /*0010*/  S2R R0, SR_TID.X ;  /* 0x0000000000007919 */ /* 0x000e2e0000002100 */
[----:B------:R-:W0:Y:S01]  /*0020*/  S2UR UR4, SR_CTAID.X ;  /* 0x00000000000479c3 */ /* 0x000e220000002500 */
[----:B------:R-:W1:Y:S07]  /*0030*/  LDCU.64 UR6, c[0x0][0x388] ;  /* 0x00007100ff0677ac */ /* 0x000e6e0008000a00 */
[----:B------:R-:W0:Y:S02]  /*0040*/  LDC R3, c[0x0][0x360] ;  /* 0x0000d800ff037b82 */ /* 0x000e240000000800 */
[----:B0-----:R-:W-:-:S05]  /*0050*/  IMAD R0, R3, UR4, R0 ;  /* 0x0000000403007c24 */ /* 0x001fca000f8e0200 */
[----:B-1----:R-:W-:-:S04]  /*0060*/  ISETP.GE.U32.AND P0, PT, R0, UR6, PT ;  /* 0x0000000600007c0c */ /* 0x002fc8000bf06070 */
[----:B------:R-:W-:-:S13]  /*0070*/  ISETP.GE.U32.AND.EX P0, PT, RZ, UR7, PT, P0 ;  /* 0x00000007ff007c0c */ /* 0x000fda000bf06100 */
[----:B------:R-:W-:Y:S05]  /*0080*/  @P0 EXIT ;  /* 0x000000000000094d */ /* 0x000fea0003800000 */
[----:B------:R-:W0:Y:S01]  /*0090*/  LDCU.64 UR6, c[0x0][0x380] ;  /* 0x00007000ff0677ac */ /* 0x000e220008000a00 */
[----:B------:R-:W1:Y:S01]  /*00a0*/  LDCU.64 UR4, c[0x0][0x358] ;  /* 0x00006b00ff0477ac */ /* 0x000e620008000a00 */
[----:B0-----:R-:W-:-:S04]  /*00b0*/  LEA R2, P0, R0, UR6, 0x3 ;  /* 0x0000000600027c11 */ /* 0x001fc8000f8018ff */
[----:B------:R-:W-:-:S05]  /*00c0*/  LEA.HI.X R3, R0, UR7, RZ, 0x3, P0 ;  /* 0x0000000700037c11 */ /* 0x000fca00080f1cff */
[----:B-1----:R-:W2:Y:S02]  /*00d0*/  LDG.E.64 R4, desc[UR4][R2.64] ;  /* 0x0000000402047981 */ /* 0x002ea4000c1e1b00 */
[----:B--2---:R-:W-:Y:S02]  /*00e0*/  IMAD R7, R5, 0xa, RZ ;  /* 0x0000000a05077824 */ /* 0x004fe400078e02ff */
[----:B------:R-:W-:-:S05]  /*00f0*/  IMAD.WIDE.U32 R4, R4, 0xa, RZ ;  /* 0x0000000a04047825 */ /* 0x000fca00078e00ff */
[----:B------:R-:W-:-:S05]  /*0100*/  IADD3 R5, PT, PT, R5, R7, RZ ;  /* 0x0000000705057210 */ /* 0x000fca0007ffe0ff */
[----:B------:R-:W-:Y:S01]  /*0110*/  STG.E.64 desc[UR4][R2.64], R4 ;  /* 0x0000000402007986 */ /* 0x000fe2000c101b04 */
[----:B------:R-:W-:Y:S05]  /*0120*/  EXIT ;  /* 0x000000000000794d */ /* 0x000fea0003800000 */
.L_x_0:
[----:B------:R-:W-:-:S00]  /*0130*/  BRA `(.L_x_0) ;  /* 0xfffffffc00fc7947 */ /* 0x000fc0000383ffff */
[----:B------:R-:W-:-:S00]  /*0140*/  NOP ;  /* 0x0000000000007918 */ /* 0x000fc00000000000 */
        /* <DEDUP_REMOVED lines=11> */
.L_x_1:


//--------------------- .nv.shared.reserved.0     --------------------------
	.section	.nv.shared.reserved.0,"aw",@nobits
	.weak		__nv_reservedSMEM_offset_0_alias
	.size		__nv_reservedSMEM_offset_0_alias, 0, 64
	.other		__nv_reservedSMEM_offset_0_alias,@"STO_CUDA_RESERVED_SHARED STV_DEFAULT"
__nv_reservedSMEM_offset_0_alias:
	.zero		0
	.zero		64


//--------------------- .nv.constant0._Z6kernelPmm --------------------------
	.section	.nv.constant0._Z6kernelPmm,"a",@progbits
	.sectionflags	@""
	.align	4
.nv.constant0._Z6kernelPmm:
	.zero		912


//--------------------- SYMBOLS --------------------------

	.type		.nv.reservedSmem.offset0,@object
	.size		.nv.reservedSmem.offset0,0x4
